	.headerflags	@"EF_CUDA_TEXMODE_UNIFIED EF_CUDA_64BIT_ADDRESS EF_CUDA_ACCELERATORS EF_CUDA_SM90 EF_CUDA_VIRTUAL_SM(EF_CUDA_SM90)"
	.elftype	@"ET_EXEC"


//--------------------- .nv.info                  --------------------------
	.section	.nv.info,"",@"SHT_CUDA_INFO"
	.align	4


	//----- nvinfo : EIATTR_REGCOUNT
	.align		4
        /*0000*/ 	.byte	0x04, 0x2f
        /*0002*/ 	.short	(.L_3 - .L_2)
	.align		4
.L_2:
        /*0004*/ 	.word	index@(triton_poi_fused__native_batch_norm_legit_no_training_cat_relu_58)
        /*0008*/ 	.word	0x00000038


	//----- nvinfo : EIATTR_MIN_STACK_SIZE
	.align		4
.L_3:
        /*000c*/ 	.byte	0x04, 0x12
        /*000e*/ 	.short	(.L_5 - .L_4)
	.align		4
.L_4:
        /*0010*/ 	.word	index@(triton_poi_fused__native_batch_norm_legit_no_training_cat_relu_58)
        /*0014*/ 	.word	0x00000000


	//----- nvinfo : EIATTR_FRAME_SIZE
	.align		4
.L_5:
        /*0018*/ 	.byte	0x04, 0x11
        /*001a*/ 	.short	(.L_7 - .L_6)
	.align		4
.L_6:
        /*001c*/ 	.word	index@(triton_poi_fused__native_batch_norm_legit_no_training_cat_relu_58)
        /*0020*/ 	.word	0x00000000


	//----- nvinfo : EIATTR_MIN_STACK_SIZE
	.align		4
.L_7:
        /*0024*/ 	.byte	0x04, 0x12
        /*0026*/ 	.short	(.L_9 - .L_8)
	.align		4
.L_8:
        /*0028*/ 	.word	index@(triton_poi_fused__native_batch_norm_legit_no_training_cat_relu_58)
        /*002c*/ 	.word	0x00000000
.L_9:


//--------------------- .nv.info.triton_poi_fused__native_batch_norm_legit_no_training_cat_relu_58 --------------------------
	.section	.nv.info.triton_poi_fused__native_batch_norm_legit_no_training_cat_relu_58,"",@"SHT_CUDA_INFO"
	.sectionflags	@""
	.align	4


	//----- nvinfo : EIATTR_CUDA_API_VERSION
	.align		4
        /*0000*/ 	.byte	0x04, 0x37
        /*0002*/ 	.short	(.L_11 - .L_10)
.L_10:
        /*0004*/ 	.word	0x0000007c


	//----- nvinfo : EIATTR_KPARAM_INFO
	.align		4
.L_11:
        /*0008*/ 	.byte	0x04, 0x17
        /*000a*/ 	.short	(.L_13 - .L_12)
.L_12:
        /*000c*/ 	.word	0x00000000
        /*0010*/ 	.short	0x0008
        /*0012*/ 	.short	0x0040
        /*0014*/ 	.byte	0x00, 0xf0, 0x11, 0x00


	//----- nvinfo : EIATTR_KPARAM_INFO
	.align		4
.L_13:
        /*0018*/ 	.byte	0x04, 0x17
        /*001a*/ 	.short	(.L_15 - .L_14)
.L_14:
        /*001c*/ 	.word	0x00000000
        /*0020*/ 	.short	0x0007
        /*0022*/ 	.short	0x0038
        /*0024*/ 	.byte	0x00, 0xf4, 0x21, 0x00


	//----- nvinfo : EIATTR_KPARAM_INFO
	.align		4
.L_15:
        /*0028*/ 	.byte	0x04, 0x17
        /*002a*/ 	.short	(.L_17 - .L_16)
.L_16:
        /*002c*/ 	.word	0x00000000
        /*0030*/ 	.short	0x0006
        /*0032*/ 	.short	0x0030
        /*0034*/ 	.byte	0x00, 0xf4, 0x21, 0x00


	//----- nvinfo : EIATTR_KPARAM_INFO
	.align		4
.L_17:
        /*0038*/ 	.byte	0x04, 0x17
        /*003a*/ 	.short	(.L_19 - .L_18)
.L_18:
        /*003c*/ 	.word	0x00000000
        /*0040*/ 	.short	0x0005
        /*0042*/ 	.short	0x0028
        /*0044*/ 	.byte	0x00, 0xf4, 0x21, 0x00


	//----- nvinfo : EIATTR_KPARAM_INFO
	.align		4
.L_19:
        /*0048*/ 	.byte	0x04, 0x17
        /*004a*/ 	.short	(.L_21 - .L_20)
.L_20:
        /*004c*/ 	.word	0x00000000
        /*0050*/ 	.short	0x0004
        /*0052*/ 	.short	0x0020
        /*0054*/ 	.byte	0x00, 0xf4, 0x21, 0x00


	//----- nvinfo : EIATTR_KPARAM_INFO
	.align		4
.L_21:
        /*0058*/ 	.byte	0x04, 0x17
        /*005a*/ 	.short	(.L_23 - .L_22)
.L_22:
        /*005c*/ 	.word	0x00000000
        /*0060*/ 	.short	0x0003
        /*0062*/ 	.short	0x0018
        /*0064*/ 	.byte	0x00, 0xf4, 0x21, 0x00


	//----- nvinfo : EIATTR_KPARAM_INFO
	.align		4
.L_23:
        /*0068*/ 	.byte	0x04, 0x17
        /*006a*/ 	.short	(.L_25 - .L_24)
.L_24:
        /*006c*/ 	.word	0x00000000
        /*0070*/ 	.short	0x0002
        /*0072*/ 	.short	0x0010
        /*0074*/ 	.byte	0x00, 0xf4, 0x21, 0x00


	//----- nvinfo : EIATTR_KPARAM_INFO
	.align		4
.L_25:
        /*0078*/ 	.byte	0x04, 0x17
        /*007a*/ 	.short	(.L_27 - .L_26)
.L_26:
        /*007c*/ 	.word	0x00000000
        /*0080*/ 	.short	0x0001
        /*0082*/ 	.short	0x0008
        /*0084*/ 	.byte	0x00, 0xf4, 0x21, 0x00


	//----- nvinfo : EIATTR_KPARAM_INFO
	.align		4
.L_27:
        /*0088*/ 	.byte	0x04, 0x17
        /*008a*/ 	.short	(.L_29 - .L_28)
.L_28:
        /*008c*/ 	.word	0x00000000
        /*0090*/ 	.short	0x0000
        /*0092*/ 	.short	0x0000
        /*0094*/ 	.byte	0x00, 0xf4, 0x21, 0x00


	//----- nvinfo : EIATTR_SPARSE_MMA_MASK
	.align		4
.L_29:
        /*0098*/ 	.byte	0x03, 0x50
        /*009a*/ 	.short	0x0000


	//----- nvinfo : EIATTR_MAXREG_COUNT
	.align		4
        /*009c*/ 	.byte	0x03, 0x1b
        /*009e*/ 	.short	0x00ff


	//----- nvinfo : EIATTR_EXIT_INSTR_OFFSETS
	.align		4
        /*00a0*/ 	.byte	0x04, 0x1c
        /*00a2*/ 	.short	(.L_31 - .L_30)


	//   ....[0]....
.L_30:
        /*00a4*/ 	.word	0x00001220


	//   ....[1]....
        /*00a8*/ 	.word	0x00001240


	//----- nvinfo : EIATTR_REQNTID
	.align		4
.L_31:
        /*00ac*/ 	.byte	0x04, 0x10
        /*00ae*/ 	.short	(.L_33 - .L_32)
.L_32:
        /*00b0*/ 	.word	0x00000080
        /*00b4*/ 	.word	0x00000001
        /*00b8*/ 	.word	0x00000001


	//----- nvinfo : EIATTR_CBANK_PARAM_SIZE
	.align		4
.L_33:
        /*00bc*/ 	.byte	0x03, 0x19
        /*00be*/ 	.short	0x0044


	//----- nvinfo : EIATTR_PARAM_CBANK
	.align		4
        /*00c0*/ 	.byte	0x04, 0x0a
        /*00c2*/ 	.short	(.L_35 - .L_34)
	.align		4
.L_34:
        /*00c4*/ 	.word	index@(.nv.constant0.triton_poi_fused__native_batch_norm_legit_no_training_cat_relu_58)
        /*00c8*/ 	.short	0x0210
        /*00ca*/ 	.short	0x0044


	//----- nvinfo : EIATTR_SW_WAR
	.align		4
.L_35:
        /*00cc*/ 	.byte	0x04, 0x36
        /*00ce*/ 	.short	(.L_37 - .L_36)
.L_36:
        /*00d0*/ 	.word	0x00000008
.L_37:


//--------------------- .nv.callgraph             --------------------------
	.section	.nv.callgraph,"",@"SHT_CUDA_CALLGRAPH"
	.align	4
	.sectionentsize	8
	.align		4
        /*0000*/ 	.word	0x00000000
	.align		4
        /*0004*/ 	.word	0xffffffff
	.align		4
        /*0008*/ 	.word	0x00000000
	.align		4
        /*000c*/ 	.word	0xfffffffe
	.align		4
        /*0010*/ 	.word	0x00000000
	.align		4
        /*0014*/ 	.word	0xfffffffd
	.align		4
        /*0018*/ 	.word	0x00000000
	.align		4
        /*001c*/ 	.word	0xfffffffc


//--------------------- .nv.constant4             --------------------------
	.section	.nv.constant4,"a",@progbits
	.align	8
	.align		8
.nv.constant4:
        /*0000*/ 	.dword	_$_str
	.align		8
        /*0008*/ 	.dword	_$_str_$_2


//--------------------- .text.triton_poi_fused__native_batch_norm_legit_no_training_cat_relu_58 --------------------------
	.section	.text.triton_poi_fused__native_batch_norm_legit_no_training_cat_relu_58,"ax",@progbits
	.align	128
        .global         triton_poi_fused__native_batch_norm_legit_no_training_cat_relu_58
        .type           triton_poi_fused__native_batch_norm_legit_no_training_cat_relu_58,@function
        .size           triton_poi_fused__native_batch_norm_legit_no_training_cat_relu_58,(.L_x_1 - triton_poi_fused__native_batch_norm_legit_no_training_cat_relu_58)
        .other          triton_poi_fused__native_batch_norm_legit_no_training_cat_relu_58,@"STO_CUDA_ENTRY STV_DEFAULT"
triton_poi_fused__native_batch_norm_legit_no_training_cat_relu_58:
.text.triton_poi_fused__native_batch_norm_legit_no_training_cat_relu_58:
[----:B------:R-:W0:Y:S01]  /*0000*/  LDC R1, c[0x0][0x28] ;  /* 0x00000a00ff017b82 */ /* 0x000e220000000800 */
[----:B------:R-:W1:Y:S07]  /*0010*/  S2R R0, SR_TID.X ;  /* 0x0000000000007919 */ /* 0x000e6e0000002100 */
[----:B------:R-:W2:Y:S01]  /*0020*/  LDC.64 R2, c[0x0][0x228] ;  /* 0x00008a00ff027b82 */ /* 0x000ea20000000a00 */
[----:B------:R-:W-:Y:S01]  /*0030*/  CS2R R10, SRZ ;  /* 0x00000000000a7805 */ /* 0x000fe2000001ff00 */
[----:B------:R-:W-:Y:S01]  /*0040*/  ULDC.64 UR4, c[0x0][0x208] ;  /* 0x0000820000047ab9 */ /* 0x000fe20000000a00 */
[----:B------:R-:W3:Y:S01]  /*0050*/  S2R R5, SR_CTAID.X ;  /* 0x0000000000057919 */ /* 0x000ee20000002500 */
[----:B------:R-:W-:-:S02]  /*0060*/  IMAD.MOV.U32 R12, RZ, RZ, RZ ;  /* 0x000000ffff0c7224 */ /* 0x000fc400078e00ff */
[----:B------:R-:W-:Y:S02]  /*0070*/  IMAD.MOV.U32 R26, RZ, RZ, RZ ;  /* 0x000000ffff1a7224 */ /* 0x000fe400078e00ff */
[----:B------:R-:W-:Y:S01]  /*0080*/  IMAD.MOV.U32 R23, RZ, RZ, RZ ;  /* 0x000000ffff177224 */ /* 0x000fe200078e00ff */
[----:B------:R-:W4:Y:S01]  /*0090*/  LDC.64 R24, c[0x0][0x220] ;  /* 0x00008800ff187b82 */ /* 0x000f220000000a00 */
[----:B------:R-:W-:-:S07]  /*00a0*/  IMAD.MOV.U32 R45, RZ, RZ, 0x3e800000 ;  /* 0x3e800000ff2d7424 */ /* 0x000fce00078e00ff */
[----:B------:R-:W5:Y:S01]  /*00b0*/  LDC.64 R16, c[0x0][0x230] ;  /* 0x00008c00ff107b82 */ /* 0x000f620000000a00 */
[----:B------:R-:W-:Y:S01]  /*00c0*/  IMAD.MOV.U32 R35, RZ, RZ, RZ ;  /* 0x000000ffff237224 */ /* 0x000fe200078e00ff */
[----:B------:R-:W-:Y:S02]  /*00d0*/  CS2R R36, SRZ ;  /* 0x0000000000247805 */ /* 0x000fe4000001ff00 */
[----:B------:R-:W-:Y:S01]  /*00e0*/  CS2R R38, SRZ ;  /* 0x0000000000267805 */ /* 0x000fe2000001ff00 */
[----:B------:R-:W-:Y:S01]  /*00f0*/  IMAD.MOV.U32 R46, RZ, RZ, RZ ;  /* 0x000000ffff2e7224 */ /* 0x000fe200078e00ff */
[----:B------:R-:W-:Y:S02]  /*0100*/  CS2R R40, SRZ ;  /* 0x0000000000287805 */ /* 0x000fe4000001ff00 */
[----:B------:R-:W2:Y:S01]  /*0110*/  LDC.64 R52, c[0x0][0x210] ;  /* 0x00008400ff347b82 */ /* 0x000ea20000000a00 */
[----:B------:R-:W-:Y:S01]  /*0120*/  CS2R R42, SRZ ;  /* 0x00000000002a7805 */ /* 0x000fe2000001ff00 */
[----:B------:R-:W-:Y:S01]  /*0130*/  IMAD.MOV.U32 R44, RZ, RZ, RZ ;  /* 0x000000ffff2c7224 */ /* 0x000fe200078e00ff */
[----:B------:R-:W-:Y:S01]  /*0140*/  ULDC.64 UR6, c[0x0][0x218] ;  /* 0x0000860000067ab9 */ /* 0x000fe20000000a00 */
[----:B-1----:R-:W-:Y:S01]  /*0150*/  IMAD.SHL.U32 R0, R0, 0x4, RZ ;  /* 0x0000000400007824 */ /* 0x002fe200078e00ff */
[----:B---3--:R-:W-:-:S04]  /*0160*/  SHF.R.S32.HI R4, RZ, 0x15, R5 ;  /* 0x00000015ff047819 */ /* 0x008fc80000011405 */
[----:B------:R-:W-:Y:S02]  /*0170*/  LOP3.LUT R0, R0, 0x1fc, RZ, 0xc0, !PT ;  /* 0x000001fc00007812 */ /* 0x000fe400078ec0ff */
[----:B------:R-:W-:-:S03]  /*0180*/  SGXT R4, R4, 0x1 ;  /* 0x000000010404781a */ /* 0x000fc60000000200 */
[----:B------:R-:W-:-:S04]  /*0190*/  IMAD R5, R5, 0x400, R0 ;  /* 0x0000040005057824 */ /* 0x000fc800078e0200 */
[C---:B------:R-:W-:Y:S01]  /*01a0*/  VIADD R47, R5.reuse, 0x200 ;  /* 0x00000200052f7836 */ /* 0x040fe20000000000 */
[C---:B------:R-:W-:Y:S02]  /*01b0*/  LEA.HI R0, R4.reuse, R5, RZ, 0x6 ;  /* 0x0000000504007211 */ /* 0x040fe400078f30ff */
[----:B------:R-:W-:Y:S02]  /*01c0*/  ISETP.GE.AND P1, PT, R5, 0x13100, PT ;  /* 0x000131000500780c */ /* 0x000fe40003f26270 */
[----:B------:R-:W-:Y:S02]  /*01d0*/  SHF.R.S32.HI R27, RZ, 0x6, R0 ;  /* 0x00000006ff1b7819 */ /* 0x000fe40000011400 */
[----:B------:R-:W-:-:S03]  /*01e0*/  LEA.HI R4, R4, R47, RZ, 0x6 ;  /* 0x0000002f04047211 */ /* 0x000fc600078f30ff */
[----:B------:R-:W-:-:S05]  /*01f0*/  IMAD.HI R6, R27, 0x6b6fa1ff, RZ ;  /* 0x6b6fa1ff1b067827 */ /* 0x000fca00078e02ff */
[----:B------:R-:W-:-:S04]  /*0200*/  SHF.R.U32.HI R7, RZ, 0x1f, R6 ;  /* 0x0000001fff077819 */ /* 0x000fc80000011606 */
[----:B------:R-:W-:Y:S02]  /*0210*/  LEA.HI.SX32 R6, R6, R7, 0x19 ;  /* 0x0000000706067211 */ /* 0x000fe400078fcaff */
[----:B------:R-:W-:-:S03]  /*0220*/  SHF.R.S32.HI R4, RZ, 0x6, R4 ;  /* 0x00000006ff047819 */ /* 0x000fc60000011404 */
[----:B------:R-:W-:Y:S02]  /*0230*/  IMAD R27, R6, -0x131, R27 ;  /* 0xfffffecf061b7824 */ /* 0x000fe400078e021b */
[----:B------:R-:W-:-:S04]  /*0240*/  IMAD.HI R8, R4, 0x6b6fa1ff, RZ ;  /* 0x6b6fa1ff04087827 */ /* 0x000fc800078e02ff */
[----:B--2---:R-:W-:Y:S01]  /*0250*/  IMAD.WIDE R6, R27, 0x4, R2 ;  /* 0x000000041b067825 */ /* 0x004fe200078e0202 */
[----:B------:R-:W-:-:S04]  /*0260*/  SHF.R.U32.HI R9, RZ, 0x1f, R8 ;  /* 0x0000001fff097819 */ /* 0x000fc80000011608 */
[----:B------:R-:W2:Y:S04]  /*0270*/  @!P1 LDG.E.EL R10, desc[UR4][R6.64] ;  /* 0x00000004060a9981 */ /* 0x000ea8000c2e1900 */
[----:B------:R-:W3:Y:S01]  /*0280*/  @!P1 LDG.E.EL R11, desc[UR4][R6.64] ;  /* 0x00000004060b9981 */ /* 0x000ee2000c2e1900 */
[----:B------:R-:W-:Y:S02]  /*0290*/  LEA.HI.SX32 R9, R8, R9, 0x19 ;  /* 0x0000000908097211 */ /* 0x000fe400078fcaff */
[----:B------:R-:W-:Y:S01]  /*02a0*/  ISETP.GE.AND P0, PT, R47, 0x13100, PT ;  /* 0x000131002f00780c */ /* 0x000fe20003f06270 */
[----:B------:R-:W4:Y:S01]  /*02b0*/  @!P1 LDG.E.EL R12, desc[UR4][R6.64] ;  /* 0x00000004060c9981 */ /* 0x000f22000c2e1900 */
[----:B------:R-:W-:Y:S02]  /*02c0*/  IMAD.MOV.U32 R8, RZ, RZ, RZ ;  /* 0x000000ffff087224 */ /* 0x000fe400078e00ff */
[----:B------:R-:W-:-:S02]  /*02d0*/  IMAD R18, R9, -0x131, R4 ;  /* 0xfffffecf09127824 */ /* 0x000fc400078e0204 */
[----:B------:R-:W-:Y:S02]  /*02e0*/  IMAD.MOV.U32 R4, RZ, RZ, RZ ;  /* 0x000000ffff047224 */ /* 0x000fe400078e00ff */
[----:B------:R-:W-:Y:S01]  /*02f0*/  IMAD.WIDE R2, R18, 0x4, R2 ;  /* 0x0000000412027825 */ /* 0x000fe200078e0202 */
[----:B------:R1:W5:Y:S04]  /*0300*/  @!P1 LDG.E.EL R8, desc[UR4][R6.64] ;  /* 0x0000000406089981 */ /* 0x000368000c2e1900 */
[----:B------:R-:W5:Y:S04]  /*0310*/  @!P0 LDG.E.EL R4, desc[UR4][R2.64] ;  /* 0x0000000402048981 */ /* 0x000f68000c2e1900 */
[----:B------:R-:W5:Y:S04]  /*0320*/  @!P0 LDG.E.EL R26, desc[UR4][R2.64] ;  /* 0x00000004021a8981 */ /* 0x000f68000c2e1900 */
[----:B------:R-:W5:Y:S01]  /*0330*/  @!P0 LDG.E.EL R23, desc[UR4][R2.64] ;  /* 0x0000000402178981 */ /* 0x000f62000c2e1900 */
[----:B------:R-:W-:Y:S01]  /*0340*/  IMAD.HI R28, R5, 0x6b6fa1ff, RZ ;  /* 0x6b6fa1ff051c7827 */ /* 0x000fe200078e02ff */
[----:B------:R-:W-:-:S02]  /*0350*/  LOP3.LUT R0, R0, 0xffffffc0, RZ, 0xc0, !PT ;  /* 0xffffffc000007812 */ /* 0x000fc400078ec0ff */
[----:B------:R1:W5:Y:S01]  /*0360*/  @!P0 LDG.E.EL R46, desc[UR4][R2.64] ;  /* 0x00000004022e8981 */ /* 0x000362000c2e1900 */
[----:B------:R-:W-:Y:S01]  /*0370*/  IMAD.HI R22, R47, 0x6b6fa1ff, RZ ;  /* 0x6b6fa1ff2f167827 */ /* 0x000fe200078e02ff */
[----:B------:R-:W-:-:S03]  /*0380*/  SHF.R.U32.HI R9, RZ, 0x1f, R28 ;  /* 0x0000001fff097819 */ /* 0x000fc6000001161c */
[----:B------:R-:W-:Y:S01]  /*0390*/  IMAD.IADD R0, R5, 0x1, -R0 ;  /* 0x0000000105007824 */ /* 0x000fe200078e0a00 */
[----:B------:R-:W-:Y:S02]  /*03a0*/  LEA.HI.SX32 R28, R28, R9, 0x13 ;  /* 0x000000091c1c7211 */ /* 0x000fe400078f9aff */
[----:B-1----:R-:W-:Y:S02]  /*03b0*/  SHF.R.U32.HI R7, RZ, 0x1f, R22 ;  /* 0x0000001fff077819 */ /* 0x002fe40000011616 */
[----:B------:R-:W-:Y:S01]  /*03c0*/  SHF.R.S32.HI R49, RZ, 0x1f, R0 ;  /* 0x0000001fff317819 */ /* 0x000fe20000011400 */
[----:B------:R-:W-:Y:S01]  /*03d0*/  IMAD R20, R28, 0x300, RZ ;  /* 0x000003001c147824 */ /* 0x000fe200078e02ff */
[----:B------:R-:W-:Y:S01]  /*03e0*/  LEA.HI.SX32 R22, R22, R7, 0x13 ;  /* 0x0000000716167211 */ /* 0x000fe200078f9aff */
[----:B------:R-:W-:-:S03]  /*03f0*/  IMAD.SHL.U32 R7, R27, 0x40, RZ ;  /* 0x000000401b077824 */ /* 0x000fc600078e00ff */
[--C-:B------:R-:W-:Y:S01]  /*0400*/  SHF.R.S32.HI R14, RZ, 0x1f, R20.reuse ;  /* 0x0000001fff0e7819 */ /* 0x100fe20000011414 */
[----:B------:R-:W-:Y:S01]  /*0410*/  IMAD R6, R22, 0x300, RZ ;  /* 0x0000030016067824 */ /* 0x000fe200078e02ff */
[----:B------:R-:W-:Y:S02]  /*0420*/  IADD3 R20, P2, P3, R7, R0, R20 ;  /* 0x0000000007147210 */ /* 0x000fe40007b5e014 */
[----:B------:R-:W-:Y:S01]  /*0430*/  SHF.R.S32.HI R21, RZ, 0x1f, R7 ;  /* 0x0000001fff157819 */ /* 0x000fe20000011407 */
[----:B------:R-:W-:-:S03]  /*0440*/  IMAD.SHL.U32 R7, R18, 0x40, RZ ;  /* 0x0000004012077824 */ /* 0x000fc600078e00ff */
[----:B------:R-:W-:Y:S02]  /*0450*/  IADD3.X R21, R21, R49, R14, P2, P3 ;  /* 0x0000003115157210 */ /* 0x000fe400017e640e */
[--C-:B------:R-:W-:Y:S01]  /*0460*/  IADD3 R19, P3, P5, R7, R0, R6.reuse ;  /* 0x0000000007137210 */ /* 0x100fe20007d7e006 */
[----:B------:R-:W-:Y:S01]  /*0470*/  IMAD R51, R28, -0x4c40, R5 ;  /* 0xffffb3c01c337824 */ /* 0x000fe200078e0205 */
[----:B------:R-:W-:Y:S01]  /*0480*/  SHF.R.S32.HI R6, RZ, 0x1f, R6 ;  /* 0x0000001fff067819 */ /* 0x000fe20000011406 */
[----:B------:R-:W1:Y:S01]  /*0490*/  LDC.64 R14, c[0x0][0x238] ;  /* 0x00008e00ff0e7b82 */ /* 0x000e620000000a00 */
[----:B------:R-:W-:-:S04]  /*04a0*/  SHF.R.S32.HI R0, RZ, 0x1f, R7 ;  /* 0x0000001fff007819 */ /* 0x000fc80000011407 */
[----:B------:R-:W-:Y:S02]  /*04b0*/  IADD3.X R49, R0, R49, R6, P3, P5 ;  /* 0x0000003100317210 */ /* 0x000fe40001fea406 */
[----:B0-----:R-:W-:Y:S01]  /*04c0*/  CS2R R2, SRZ ;  /* 0x0000000000027805 */ /* 0x001fe2000001ff00 */
[----:B------:R-:W-:Y:S02]  /*04d0*/  IMAD.MOV.U32 R29, RZ, RZ, RZ ;  /* 0x000000ffff1d7224 */ /* 0x000fe400078e00ff */
[----:B--2---:R-:W-:Y:S01]  /*04e0*/  FADD R10, R10, 9.9999997473787516356e-06 ;  /* 0x3727c5ac0a0a7421 */ /* 0x004fe20000000000 */
[----:B---3--:R-:W-:-:S05]  /*04f0*/  FADD R11, R11, 9.9999997473787516356e-06 ;  /* 0x3727c5ac0b0b7421 */ /* 0x008fca0000000000 */
[----:B------:R-:W0:Y:S01]  /*0500*/  MUFU.SQRT R10, R10 ;  /* 0x0000000a000a7308 */ /* 0x000e220000002000 */
[----:B----4-:R-:W-:-:S07]  /*0510*/  FADD R12, R12, 9.9999997473787516356e-06 ;  /* 0x3727c5ac0c0c7421 */ /* 0x010fce0000000000 */
[----:B------:R-:W2:Y:S01]  /*0520*/  MUFU.SQRT R11, R11 ;  /* 0x0000000b000b7308 */ /* 0x000ea20000002000 */
[----:B-----5:R-:W-:Y:S01]  /*0530*/  FADD R8, R8, 9.9999997473787516356e-06 ;  /* 0x3727c5ac08087421 */ /* 0x020fe20000000000 */
[----:B------:R-:W-:Y:S01]  /*0540*/  FADD R4, R4, 9.9999997473787516356e-06 ;  /* 0x3727c5ac04047421 */ /* 0x000fe20000000000 */
[----:B0-----:R-:W-:-:S05]  /*0550*/  FSETP.GT.AND P4, PT, R10, 8.50705917302346158658e+37, PT ;  /* 0x7e8000000a00780b */ /* 0x001fca0003f84000 */
[----:B------:R-:W0:Y:S01]  /*0560*/  MUFU.SQRT R12, R12 ;  /* 0x0000000c000c7308 */ /* 0x000e220000002000 */
[----:B------:R-:W-:Y:S02]  /*0570*/  FSETP.GEU.AND P2, PT, R10, 1.175494350822287508e-38, PT ;  /* 0x008000000a00780b */ /* 0x000fe40003f4e000 */
[----:B------:R-:W-:Y:S02]  /*0580*/  FSEL R0, R45, 1, P4 ;  /* 0x3f8000002d007808 */ /* 0x000fe40002000000 */
[----:B--2---:R-:W-:-:S03]  /*0590*/  FSETP.GT.AND P6, PT, R11, 8.50705917302346158658e+37, PT ;  /* 0x7e8000000b00780b */ /* 0x004fc60003fc4000 */
[----:B------:R-:W2:Y:S01]  /*05a0*/  MUFU.SQRT R8, R8 ;  /* 0x0000000800087308 */ /* 0x000ea20000002000 */
[----:B------:R-:W-:Y:S02]  /*05b0*/  FSETP.GEU.AND P5, PT, R11, 1.175494350822287508e-38, PT ;  /* 0x008000000b00780b */ /* 0x000fe40003fae000 */
[----:B------:R-:W-:Y:S01]  /*05c0*/  FSEL R7, R45, 1, P6 ;  /* 0x3f8000002d077808 */ /* 0x000fe20003000000 */
[----:B------:R-:W-:Y:S02]  /*05d0*/  @P4 FMUL R10, R10, 0.25 ;  /* 0x3e8000000a0a4820 */ /* 0x000fe40000400000 */
[----:B------:R-:W-:Y:S01]  /*05e0*/  @!P2 FMUL R0, R0, 16777216 ;  /* 0x4b8000000000a820 */ /* 0x000fe20000400000 */
[----:B0-----:R-:W-:Y:S01]  /*05f0*/  FSETP.GT.AND P3, PT, R12, 8.50705917302346158658e+37, PT ;  /* 0x7e8000000c00780b */ /* 0x001fe20003f64000 */
[----:B------:R-:W0:Y:S01]  /*0600*/  MUFU.SQRT R4, R4 ;  /* 0x0000000400047308 */ /* 0x000e220000002000 */
[----:B------:R-:W-:Y:S01]  /*0610*/  @!P2 FMUL R10, R10, 16777216 ;  /* 0x4b8000000a0aa820 */ /* 0x000fe20000400000 */
[----:B------:R-:W-:Y:S01]  /*0620*/  FSETP.GEU.AND P4, PT, R12, 1.175494350822287508e-38, PT ;  /* 0x008000000c00780b */ /* 0x000fe20003f8e000 */
[----:B------:R-:W-:Y:S01]  /*0630*/  @P6 FMUL R11, R11, 0.25 ;  /* 0x3e8000000b0b6820 */ /* 0x000fe20000400000 */
[----:B------:R-:W-:-:S02]  /*0640*/  FSEL R6, R45, 1, P3 ;  /* 0x3f8000002d067808 */ /* 0x000fc40001800000 */
[----:B------:R-:W-:Y:S01]  /*0650*/  @!P5 FMUL R7, R7, 16777216 ;  /* 0x4b8000000707d820 */ /* 0x000fe20000400000 */
[C---:B--2---:R-:W-:Y:S01]  /*0660*/  FSETP.GT.AND P2, PT, R8.reuse, 8.50705917302346158658e+37, PT ;  /* 0x7e8000000800780b */ /* 0x044fe20003f44000 */
[----:B------:R-:W-:Y:S01]  /*0670*/  @!P5 FMUL R11, R11, 16777216 ;  /* 0x4b8000000b0bd820 */ /* 0x000fe20000400000 */
[----:B------:R-:W-:Y:S01]  /*0680*/  FSETP.GEU.AND P6, PT, R8, 1.175494350822287508e-38, PT ;  /* 0x008000000800780b */ /* 0x000fe20003fce000 */
[----:B------:R-:W-:Y:S01]  /*0690*/  FADD R26, R26, 9.9999997473787516356e-06 ;  /* 0x3727c5ac1a1a7421 */ /* 0x000fe20000000000 */
[----:B------:R-:W-:Y:S01]  /*06a0*/  MUFU.RCP R31, R10 ;  /* 0x0000000a001f7308 */ /* 0x000fe20000001000 */
[----:B------:R-:W-:Y:S01]  /*06b0*/  @P3 FMUL R12, R12, 0.25 ;  /* 0x3e8000000c0c3820 */ /* 0x000fe20000400000 */
[----:B0-----:R-:W-:-:S03]  /*06c0*/  FSETP.GT.AND P5, PT, R4, 8.50705917302346158658e+37, PT ;  /* 0x7e8000000400780b */ /* 0x001fc60003fa4000 */
[----:B------:R-:W-:Y:S01]  /*06d0*/  @!P4 FMUL R12, R12, 16777216 ;  /* 0x4b8000000c0cc820 */ /* 0x000fe20000400000 */
[----:B------:R-:W-:Y:S02]  /*06e0*/  FSETP.GEU.AND P3, PT, R4, 1.175494350822287508e-38, PT ;  /* 0x008000000400780b */ /* 0x000fe40003f6e000 */
[----:B------:R-:W0:Y:S01]  /*06f0*/  MUFU.RCP R32, R11 ;  /* 0x0000000b00207308 */ /* 0x000e220000001000 */
[----:B------:R-:W-:-:S04]  /*0700*/  @P2 FMUL R8, R8, 0.25 ;  /* 0x3e80000008082820 */ /* 0x000fc80000400000 */
[----:B------:R-:W-:-:S03]  /*0710*/  @!P6 FMUL R8, R8, 16777216 ;  /* 0x4b8000000808e820 */ /* 0x000fc60000400000 */
[----:B------:R-:W2:Y:S01]  /*0720*/  MUFU.SQRT R30, R26 ;  /* 0x0000001a001e7308 */ /* 0x000ea20000002000 */
[----:B------:R-:W-:-:S04]  /*0730*/  @P5 FMUL R4, R4, 0.25 ;  /* 0x3e80000004045820 */ /* 0x000fc80000400000 */
[----:B------:R-:W-:-:S03]  /*0740*/  @!P3 FMUL R4, R4, 16777216 ;  /* 0x4b8000000404b820 */ /* 0x000fc60000400000 */
[----:B------:R3:W4:Y:S01]  /*0750*/  MUFU.RCP R33, R12 ;  /* 0x0000000c00217308 */ /* 0x0007220000001000 */
[----:B0-----:R-:W-:Y:S01]  /*0760*/  FMUL R32, R32, R7 ;  /* 0x0000000720207220 */ /* 0x001fe20000400000 */
[----:B------:R-:W-:-:S06]  /*0770*/  FADD R23, R23, 9.9999997473787516356e-06 ;  /* 0x3727c5ac17177421 */ /* 0x000fcc0000000000 */
[----:B------:R-:W0:Y:S01]  /*0780*/  MUFU.RCP R34, R8 ;  /* 0x0000000800227308 */ /* 0x000e220000001000 */
[----:B------:R-:W-:-:S07]  /*0790*/  FSEL R9, R45, 1, P2 ;  /* 0x3f8000002d097808 */ /* 0x000fce0001000000 */
[----:B------:R-:W5:Y:S01]  /*07a0*/  MUFU.RCP R10, R4 ;  /* 0x00000004000a7308 */ /* 0x000f620000001000 */
[----:B------:R-:W-:Y:S01]  /*07b0*/  FSEL R7, R45, 1, P5 ;  /* 0x3f8000002d077808 */ /* 0x000fe20002800000 */
[----:B---3--:R-:W-:-:S04]  /*07c0*/  IMAD.WIDE R12, R27, 0x4, R24 ;  /* 0x000000041b0c7825 */ /* 0x008fc800078e0218 */
[----:B------:R-:W-:Y:S01]  /*07d0*/  @!P4 FMUL R6, R6, 16777216 ;  /* 0x4b8000000606c820 */ /* 0x000fe20000400000 */
[----:B------:R-:W-:Y:S01]  /*07e0*/  @!P6 FMUL R9, R9, 16777216 ;  /* 0x4b8000000909e820 */ /* 0x000fe20000400000 */
[----:B--2---:R-:W-:Y:S01]  /*07f0*/  FSETP.GT.AND P4, PT, R30, 8.50705917302346158658e+37, PT ;  /* 0x7e8000001e00780b */ /* 0x004fe20003f84000 */
[----:B------:R-:W-:Y:S01]  /*0800*/  @!P3 FMUL R7, R7, 16777216 ;  /* 0x4b8000000707b820 */ /* 0x000fe20000400000 */
[----:B------:R-:W2:Y:S01]  /*0810*/  MUFU.SQRT R23, R23 ;  /* 0x0000001700177308 */ /* 0x000ea20000002000 */
[----:B------:R-:W-:Y:S01]  /*0820*/  FMUL R31, R31, R0 ;  /* 0x000000001f1f7220 */ /* 0x000fe20000400000 */
[----:B----4-:R-:W-:Y:S01]  /*0830*/  FMUL R33, R33, R6 ;  /* 0x0000000621217220 */ /* 0x010fe20000400000 */
[----:B0-----:R-:W-:Y:S01]  /*0840*/  FMUL R34, R34, R9 ;  /* 0x0000000922227220 */ /* 0x001fe20000400000 */
[----:B------:R-:W3:Y:S01]  /*0850*/  @!P1 LDG.E.EL R35, desc[UR4][R12.64] ;  /* 0x000000040c239981 */ /* 0x000ee2000c2e1900 */
[----:B------:R-:W-:Y:S01]  /*0860*/  CS2R R8, SRZ ;  /* 0x0000000000087805 */ /* 0x000fe2000001ff00 */
[----:B------:R-:W-:-:S02]  /*0870*/  IMAD.MOV.U32 R0, RZ, RZ, RZ ;  /* 0x000000ffff007224 */ /* 0x000fc400078e00ff */
[----:B-----5:R-:W-:Y:S01]  /*0880*/  FMUL R10, R10, R7 ;  /* 0x000000070a0a7220 */ /* 0x020fe20000400000 */
[----:B------:R-:W4:Y:S01]  /*0890*/  @!P1 LDG.E.EL R36, desc[UR4][R12.64] ;  /* 0x000000040c249981 */ /* 0x000f22000c2e1900 */
[----:B------:R-:W-:Y:S01]  /*08a0*/  CS2R R6, SRZ ;  /* 0x0000000000067805 */ /* 0x000fe2000001ff00 */
[----:B------:R-:W-:Y:S01]  /*08b0*/  IMAD.MOV.U32 R4, RZ, RZ, RZ ;  /* 0x000000ffff047224 */ /* 0x000fe200078e00ff */
[C---:B------:R-:W-:Y:S01]  /*08c0*/  FSETP.GEU.AND P5, PT, R30.reuse, 1.175494350822287508e-38, PT ;  /* 0x008000001e00780b */ /* 0x040fe20003fae000 */
[----:B------:R-:W5:Y:S04]  /*08d0*/  @!P1 LDG.E.EL R37, desc[UR4][R12.64] ;  /* 0x000000040c259981 */ /* 0x000f68000c2e1900 */
[----:B------:R0:W3:Y:S01]  /*08e0*/  @!P1 LDG.E.EL R38, desc[UR4][R12.64] ;  /* 0x000000040c269981 */ /* 0x0000e2000c2e1900 */
[----:B------:R-:W-:Y:S01]  /*08f0*/  @P4 FMUL R30, R30, 0.25 ;  /* 0x3e8000001e1e4820 */ /* 0x000fe20000400000 */
[----:B0-----:R-:W-:-:S04]  /*0900*/  IMAD.WIDE R12, R27, 0x4, R16 ;  /* 0x000000041b0c7825 */ /* 0x001fc800078e0210 */
[----:B------:R-:W-:Y:S01]  /*0910*/  IMAD.WIDE R16, R18, 0x4, R16 ;  /* 0x0000000412107825 */ /* 0x000fe200078e0210 */
[----:B--2---:R-:W-:-:S03]  /*0920*/  FSETP.GT.AND P6, PT, R23, 8.50705917302346158658e+37, PT ;  /* 0x7e8000001700780b */ /* 0x004fc60003fc4000 */
[----:B------:R-:W-:Y:S01]  /*0930*/  @!P5 FMUL R30, R30, 16777216 ;  /* 0x4b8000001e1ed820 */ /* 0x000fe20000400000 */
[----:B------:R-:W-:Y:S01]  /*0940*/  IMAD.MOV.U32 R11, RZ, RZ, RZ ;  /* 0x000000ffff0b7224 */ /* 0x000fe200078e00ff */
[----:B------:R-:W2:Y:S04]  /*0950*/  @!P0 LDG.E.EL R9, desc[UR4][R16.64] ;  /* 0x0000000410098981 */ /* 0x000ea8000c2e1900 */
[----:B------:R-:W2:Y:S04]  /*0960*/  @!P0 LDG.E.EL R6, desc[UR4][R16.64] ;  /* 0x0000000410068981 */ /* 0x000ea8000c2e1900 */
[----:B------:R-:W2:Y:S04]  /*0970*/  @!P0 LDG.E.EL R0, desc[UR4][R16.64] ;  /* 0x0000000410008981 */ /* 0x000ea8000c2e1900 */
[----:B------:R0:W2:Y:S01]  /*0980*/  @!P0 LDG.E.EL R4, desc[UR4][R16.64] ;  /* 0x0000000410048981 */ /* 0x0000a2000c2e1900 */
[----:B------:R-:W-:Y:S01]  /*0990*/  IMAD.WIDE R24, R18, 0x4, R24 ;  /* 0x0000000412187825 */ /* 0x000fe200078e0218 */
[----:B------:R-:W-:-:S02]  /*09a0*/  ISETP.GE.AND P3, PT, R27, 0x125, PT ;  /* 0x000001251b00780c */ /* 0x000fc40003f66270 */
[----:B------:R-:W2:Y:S01]  /*09b0*/  @!P1 LDG.E.EL R39, desc[UR4][R12.64] ;  /* 0x000000040c279981 */ /* 0x000ea2000c2e1900 */
[----:B------:R-:W-:-:S03]  /*09c0*/  ISETP.GT.AND P2, PT, R27, 0x124, !P1 ;  /* 0x000001241b00780c */ /* 0x000fc60004f44270 */
[----:B------:R-:W2:Y:S01]  /*09d0*/  @!P1 LDG.E.EL R40, desc[UR4][R12.64] ;  /* 0x000000040c289981 */ /* 0x000ea2000c2e1900 */
[----:B0-----:R-:W-:Y:S01]  /*09e0*/  IMAD R17, R28, 0x4940, R51 ;  /* 0x000049401c117824 */ /* 0x001fe200078e0233 */
[----:B------:R-:W-:Y:S02]  /*09f0*/  FSEL R51, R45, 1, P4 ;  /* 0x3f8000002d337808 */ /* 0x000fe40002000000 */
[----:B------:R-:W2:Y:S03]  /*0a00*/  @!P1 LDG.E.EL R41, desc[UR4][R12.64] ;  /* 0x000000040c299981 */ /* 0x000ea6000c2e1900 */
[----:B------:R-:W-:Y:S01]  /*0a10*/  @!P5 FMUL R51, R51, 16777216 ;  /* 0x4b8000003333d820 */ /* 0x000fe20000400000 */
[C---:B------:R-:W-:Y:S01]  /*0a20*/  FSETP.GEU.AND P5, PT, R23.reuse, 1.175494350822287508e-38, PT ;  /* 0x008000001700780b */ /* 0x040fe20003fae000 */
[----:B------:R-:W-:Y:S01]  /*0a30*/  @P6 FMUL R23, R23, 0.25 ;  /* 0x3e80000017176820 */ /* 0x000fe20000400000 */
[----:B------:R1:W2:Y:S01]  /*0a40*/  @!P1 LDG.E.EL R11, desc[UR4][R12.64] ;  /* 0x000000040c0b9981 */ /* 0x0002a2000c2e1900 */
[----:B------:R0:W0:Y:S01]  /*0a50*/  MUFU.RCP R28, R30 ;  /* 0x0000001e001c7308 */ /* 0x0000220000001000 */
[----:B------:R-:W-:-:S02]  /*0a60*/  ISETP.LT.AND P4, PT, R5, 0x13100, !P3 ;  /* 0x000131000500780c */ /* 0x000fc40005f81270 */
[----:B------:R-:W2:Y:S04]  /*0a70*/  @!P0 LDG.E.EL R3, desc[UR4][R24.64] ;  /* 0x0000000418038981 */ /* 0x000ea8000c2e1900 */
[----:B------:R-:W2:Y:S03]  /*0a80*/  @!P0 LDG.E.EL R2, desc[UR4][R24.64] ;  /* 0x0000000418028981 */ /* 0x000ea6000c2e1900 */
[----:B------:R-:W-:Y:S01]  /*0a90*/  @!P5 FMUL R23, R23, 16777216 ;  /* 0x4b8000001717d820 */ /* 0x000fe20000400000 */
[----:B------:R-:W2:Y:S01]  /*0aa0*/  @!P0 LDG.E.EL R7, desc[UR4][R24.64] ;  /* 0x0000000418078981 */ /* 0x000ea2000c2e1900 */
[----:B-1----:R-:W-:Y:S01]  /*0ab0*/  IMAD.WIDE R12, R27, 0x4, R14 ;  /* 0x000000041b0c7825 */ /* 0x002fe200078e020e */
[----:B------:R-:W-:-:S02]  /*0ac0*/  CS2R R26, SRZ ;  /* 0x00000000001a7805 */ /* 0x000fc4000001ff00 */
[----:B------:R1:W2:Y:S01]  /*0ad0*/  @!P0 LDG.E.EL R8, desc[UR4][R24.64] ;  /* 0x0000000418088981 */ /* 0x0002a2000c2e1900 */
[----:B------:R-:W-:Y:S01]  /*0ae0*/  IMAD.WIDE R14, R18, 0x4, R14 ;  /* 0x00000004120e7825 */ /* 0x000fe200078e020e */
[----:B------:R-:W1:Y:S02]  /*0af0*/  MUFU.RCP R23, R23 ;  /* 0x0000001700177308 */ /* 0x000e640000001000 */
[----:B------:R-:W2:Y:S01]  /*0b00*/  @!P1 LDG.E.EL R42, desc[UR4][R12.64] ;  /* 0x000000040c2a9981 */ /* 0x000ea2000c2e1900 */
[----:B------:R-:W-:Y:S01]  /*0b10*/  IMAD.WIDE R16, R17, 0x4, R52 ;  /* 0x0000000411107825 */ /* 0x000fe200078e0234 */
[----:B0-----:R-:W-:Y:S02]  /*0b20*/  FSEL R30, R45, 1, P6 ;  /* 0x3f8000002d1e7808 */ /* 0x001fe40003000000 */
[----:B------:R-:W2:Y:S01]  /*0b30*/  @!P1 LDG.E.EL R43, desc[UR4][R12.64] ;  /* 0x000000040c2b9981 */ /* 0x000ea2000c2e1900 */
[----:B-1----:R-:W-:-:S03]  /*0b40*/  CS2R R24, SRZ ;  /* 0x0000000000187805 */ /* 0x002fc6000001ff00 */
[----:B------:R-:W2:Y:S04]  /*0b50*/  @!P1 LDG.E.EL R44, desc[UR4][R12.64] ;  /* 0x000000040c2c9981 */ /* 0x000ea8000c2e1900 */
[----:B------:R0:W2:Y:S04]  /*0b60*/  @!P1 LDG.E.EL R24, desc[UR4][R12.64] ;  /* 0x000000040c189981 */ /* 0x0000a8000c2e1900 */
[----:B------:R-:W2:Y:S04]  /*0b70*/  @!P0 LDG.E.EL R26, desc[UR4][R14.64] ;  /* 0x000000040e1a8981 */ /* 0x000ea8000c2e1900 */
[----:B------:R-:W2:Y:S01]  /*0b80*/  @!P0 LDG.E.EL R25, desc[UR4][R14.64] ;  /* 0x000000040e198981 */ /* 0x000ea2000c2e1900 */
[----:B0-----:R-:W-:-:S03]  /*0b90*/  CS2R R12, SRZ ;  /* 0x00000000000c7805 */ /* 0x001fc6000001ff00 */
[----:B------:R-:W2:Y:S04]  /*0ba0*/  @!P0 LDG.E.EL R27, desc[UR4][R14.64] ;  /* 0x000000040e1b8981 */ /* 0x000ea8000c2e1900 */
[----:B------:R0:W2:Y:S01]  /*0bb0*/  @!P0 LDG.E.EL R29, desc[UR4][R14.64] ;  /* 0x000000040e1d8981 */ /* 0x0000a2000c2e1900 */
[----:B------:R-:W-:Y:S01]  /*0bc0*/  FMUL R28, R28, R51 ;  /* 0x000000331c1c7220 */ /* 0x000fe20000400000 */
[----:B------:R-:W-:Y:S01]  /*0bd0*/  @!P5 FMUL R30, R30, 16777216 ;  /* 0x4b8000001e1ed820 */ /* 0x000fe20000400000 */
[----:B------:R-:W-:Y:S01]  /*0be0*/  IMAD R51, R22, -0x4c40, R47 ;  /* 0xffffb3c016337824 */ /* 0x000fe200078e022f */
[----:B0-----:R-:W-:-:S03]  /*0bf0*/  CS2R R14, SRZ ;  /* 0x00000000000e7805 */ /* 0x001fc6000001ff00 */
[----:B------:R-:W-:-:S03]  /*0c00*/  IMAD R51, R22, 0x4940, R51 ;  /* 0x0000494016337824 */ /* 0x000fc600078e0233 */
[----:B------:R0:W2:Y:S01]  /*0c10*/  @P4 LDG.E.128 R12, desc[UR4][R16.64] ;  /* 0x00000004100c4981 */ /* 0x0000a2000c1e1d00 */
[----:B------:R-:W-:Y:S01]  /*0c20*/  FMUL R30, R23, R30 ;  /* 0x0000001e171e7220 */ /* 0x000fe20000400000 */
[----:B------:R-:W-:Y:S02]  /*0c30*/  IMAD.MOV.U32 R22, RZ, RZ, RZ ;  /* 0x000000ffff167224 */ /* 0x000fe400078e00ff */
[----:B------:R-:W-:Y:S01]  /*0c40*/  IMAD.MOV.U32 R23, RZ, RZ, RZ ;  /* 0x000000ffff177224 */ /* 0x000fe200078e00ff */
[----:B0-----:R-:W-:-:S04]  /*0c50*/  LEA R16, P5, R20, UR6, 0x2 ;  /* 0x0000000614107c11 */ /* 0x001fc8000f8a10ff */
[----:B------:R-:W-:Y:S02]  /*0c60*/  LEA.HI.X R17, R20, UR7, R21, 0x2, P5 ;  /* 0x0000000714117c11 */ /* 0x000fe4000a8f1415 */
[----:B------:R-:W-:-:S06]  /*0c70*/  CS2R R20, SRZ ;  /* 0x0000000000147805 */ /* 0x000fcc000001ff00 */
[----:B------:R0:W3:Y:S01]  /*0c80*/  @P2 LDG.E.128 R20, desc[UR4][R16.64+-0x12500] ;  /* 0xfedb000410142981 */ /* 0x0000e2000c1e1d00 */
[----:B------:R-:W-:-:S04]  /*0c90*/  FADD R50, R46, 9.9999997473787516356e-06 ;  /* 0x3727c5ac2e327421 */ /* 0x000fc80000000000 */
[----:B------:R-:W1:Y:S02]  /*0ca0*/  MUFU.SQRT R46, R50 ;  /* 0x00000032002e7308 */ /* 0x000e640000002000 */
[C---:B-1----:R-:W-:Y:S02]  /*0cb0*/  FSETP.GT.AND P5, PT, R46.reuse, 8.50705917302346158658e+37, PT ;  /* 0x7e8000002e00780b */ /* 0x042fe40003fa4000 */
[----:B------:R-:W-:Y:S02]  /*0cc0*/  FSETP.GEU.AND P6, PT, R46, 1.175494350822287508e-38, PT ;  /* 0x008000002e00780b */ /* 0x000fe40003fce000 */
[----:B------:R-:W-:-:S09]  /*0cd0*/  FSEL R45, R45, 1, P5 ;  /* 0x3f8000002d2d7808 */ /* 0x000fd20002800000 */
[----:B------:R-:W-:Y:S01]  /*0ce0*/  @P5 FMUL R46, R46, 0.25 ;  /* 0x3e8000002e2e5820 */ /* 0x000fe20000400000 */
[----:B------:R-:W-:Y:S01]  /*0cf0*/  ISETP.GE.AND P5, PT, R18, 0x125, PT ;  /* 0x000001251200780c */ /* 0x000fe20003fa6270 */
[----:B------:R-:W-:Y:S02]  /*0d00*/  @!P6 FMUL R45, R45, 16777216 ;  /* 0x4b8000002d2de820 */ /* 0x000fe40000400000 */
[----:B------:R-:W-:Y:S01]  /*0d10*/  @!P6 FMUL R46, R46, 16777216 ;  /* 0x4b8000002e2ee820 */ /* 0x000fe20000400000 */
[----:B------:R-:W-:Y:S01]  /*0d20*/  ISETP.LT.AND P6, PT, R47, 0x13100, !P5 ;  /* 0x000131002f00780c */ /* 0x000fe20006fc1270 */
[----:B------:R-:W-:Y:S01]  /*0d30*/  IMAD.WIDE R52, R51, 0x4, R52 ;  /* 0x0000000433347825 */ /* 0x000fe200078e0234 */
[----:B--2---:R-:W-:Y:S02]  /*0d40*/  SEL R48, R12, RZ, P4 ;  /* 0x000000ff0c307207 */ /* 0x004fe40002000000 */
[----:B------:R-:W-:Y:S02]  /*0d50*/  SEL R47, R13, RZ, P4 ;  /* 0x000000ff0d2f7207 */ /* 0x000fe40002000000 */
[----:B0-----:R-:W-:-:S02]  /*0d60*/  SEL R16, R14, RZ, P4 ;  /* 0x000000ff0e107207 */ /* 0x001fc40002000000 */
[----:B------:R-:W-:Y:S02]  /*0d70*/  SEL R17, R15, RZ, P4 ;  /* 0x000000ff0f117207 */ /* 0x000fe40002000000 */
[----:B------:R-:W-:-:S04]  /*0d80*/  LEA R50, P4, R19, UR6, 0x2 ;  /* 0x0000000613327c11 */ /* 0x000fc8000f8810ff */
[----:B------:R-:W-:Y:S02]  /*0d90*/  LEA.HI.X R51, R19, UR7, R49, 0x2, P4 ;  /* 0x0000000713337c11 */ /* 0x000fe4000a0f1431 */
[----:B------:R-:W-:Y:S02]  /*0da0*/  ISETP.GT.AND P4, PT, R18, 0x124, !P0 ;  /* 0x000001241200780c */ /* 0x000fe40004784270 */
[----:B------:R-:W-:Y:S02]  /*0db0*/  CS2R R12, SRZ ;  /* 0x00000000000c7805 */ /* 0x000fe4000001ff00 */
[----:B------:R-:W-:Y:S02]  /*0dc0*/  CS2R R14, SRZ ;  /* 0x00000000000e7805 */ /* 0x000fe4000001ff00 */
[----:B---3--:R-:W-:-:S04]  /*0dd0*/  SEL R19, R22, RZ, P2 ;  /* 0x000000ff16137207 */ /* 0x008fc80001000000 */
[----:B------:R0:W2:Y:S01]  /*0de0*/  @P6 LDG.E.128 R12, desc[UR4][R52.64] ;  /* 0x00000004340c6981 */ /* 0x0000a2000c1e1d00 */
[----:B------:R-:W-:Y:S02]  /*0df0*/  SEL R18, R23, RZ, P2 ;  /* 0x000000ff17127207 */ /* 0x000fe40001000000 */
[----:B------:R-:W-:Y:S02]  /*0e00*/  SEL R22, R16, R19, !P3 ;  /* 0x0000001310167207 */ /* 0x000fe40005800000 */
[----:B------:R-:W-:Y:S02]  /*0e10*/  SEL R23, R17, R18, !P3 ;  /* 0x0000001211177207 */ /* 0x000fe40005800000 */
[----:B------:R-:W-:Y:S02]  /*0e20*/  CS2R R16, SRZ ;  /* 0x0000000000107805 */ /* 0x000fe4000001ff00 */
[----:B------:R-:W-:-:S06]  /*0e30*/  CS2R R18, SRZ ;  /* 0x0000000000127805 */ /* 0x000fcc000001ff00 */
[----:B------:R-:W3:Y:S01]  /*0e40*/  @P4 LDG.E.128 R16, desc[UR4][R50.64+-0x12500] ;  /* 0xfedb000432104981 */ /* 0x000ee2000c1e1d00 */
[----:B------:R-:W-:Y:S02]  /*0e50*/  SEL R49, R20, RZ, P2 ;  /* 0x000000ff14317207 */ /* 0x000fe40001000000 */
[----:B0-----:R-:W-:Y:S02]  /*0e60*/  SEL R52, R21, RZ, P2 ;  /* 0x000000ff15347207 */ /* 0x001fe40001000000 */
[----:B------:R-:W-:Y:S02]  /*0e70*/  SEL R20, R48, R49, !P3 ;  /* 0x0000003130147207 */ /* 0x000fe40005800000 */
[----:B------:R-:W-:Y:S01]  /*0e80*/  SEL R21, R47, R52, !P3 ;  /* 0x000000342f157207 */ /* 0x000fe20005800000 */
[----:B------:R-:W-:Y:S02]  /*0e90*/  FADD R47, R23, -R38 ;  /* 0x80000026172f7221 */ /* 0x000fe40000000000 */
[----:B------:R-:W-:-:S02]  /*0ea0*/  FADD R38, R20, -R35 ;  /* 0x8000002314267221 */ /* 0x000fc40000000000 */
[----:B----4-:R-:W-:Y:S01]  /*0eb0*/  FADD R35, R21, -R36 ;  /* 0x8000002415237221 */ /* 0x010fe20000000000 */
[----:B-----5:R-:W-:Y:S01]  /*0ec0*/  FADD R48, R22, -R37 ;  /* 0x8000002516307221 */ /* 0x020fe20000000000 */
[----:B------:R-:W-:Y:S02]  /*0ed0*/  FMUL R37, R34, R47 ;  /* 0x0000002f22257220 */ /* 0x000fe40000400000 */
[----:B------:R-:W-:Y:S01]  /*0ee0*/  FMUL R36, R32, R35 ;  /* 0x0000002320247220 */ /* 0x000fe20000400000 */
[----:B------:R-:W-:Y:S01]  /*0ef0*/  FMUL R47, R33, R48 ;  /* 0x00000030212f7220 */ /* 0x000fe20000400000 */
[----:B------:R-:W0:Y:S01]  /*0f00*/  LDC.64 R34, c[0x0][0x240] ;  /* 0x00009000ff227b82 */ /* 0x000e220000000a00 */
[----:B------:R-:W1:Y:S07]  /*0f10*/  MUFU.RCP R46, R46 ;  /* 0x0000002e002e7308 */ /* 0x000e6e0000001000 */
[----:B------:R-:W4:Y:S01]  /*0f20*/  LDC.64 R32, c[0x0][0x248] ;  /* 0x00009200ff207b82 */ /* 0x000f220000000a00 */
[----:B------:R-:W-:Y:S01]  /*0f30*/  FMUL R31, R31, R38 ;  /* 0x000000261f1f7220 */ /* 0x000fe20000400000 */
[----:B------:R-:W-:Y:S01]  /*0f40*/  FFMA R40, R36, R40, R43 ;  /* 0x0000002824287223 */ /* 0x000fe2000000002b */
[----:B------:R-:W-:Y:S01]  /*0f50*/  FFMA R41, R47, R41, R44 ;  /* 0x000000292f297223 */ /* 0x000fe2000000002c */
[----:B------:R-:W-:Y:S01]  /*0f60*/  FFMA R24, R37, R11, R24 ;  /* 0x0000000b25187223 */ /* 0x000fe20000000018 */
[----:B------:R-:W-:Y:S01]  /*0f70*/  FFMA R39, R31, R39, R42 ;  /* 0x000000271f277223 */ /* 0x000fe2000000002a */
[----:B-1----:R-:W-:-:S03]  /*0f80*/  FMUL R45, R46, R45 ;  /* 0x0000002d2e2d7220 */ /* 0x002fc60000400000 */
[----:B------:R-:W-:Y:S02]  /*0f90*/  FSETP.GEU.AND P2, PT, R24, RZ, PT ;  /* 0x000000ff1800720b */ /* 0x000fe40003f4e000 */
[----:B------:R-:W-:Y:S01]  /*0fa0*/  FSETP.GEU.AND P3, PT, R41, RZ, PT ;  /* 0x000000ff2900720b */ /* 0x000fe20003f6e000 */
[----:B0-----:R-:W-:-:S04]  /*0fb0*/  IMAD.WIDE R34, R5, 0x4, R34 ;  /* 0x0000000405227825 */ /* 0x001fc800078e0222 */
[----:B----4-:R-:W-:Y:S01]  /*0fc0*/  IMAD.WIDE R32, R5, 0x4, R32 ;  /* 0x0000000405207825 */ /* 0x010fe200078e0220 */
[----:B------:R0:W-:Y:S01]  /*0fd0*/  @!P1 STG.E.128 desc[UR4][R34.64], R20 ;  /* 0x0000001422009986 */ /* 0x0001e2000c101d04 */
[----:B--2---:R-:W-:Y:S02]  /*0fe0*/  SEL R12, R12, RZ, P6 ;  /* 0x000000ff0c0c7207 */ /* 0x004fe40003000000 */
[----:B------:R-:W-:Y:S02]  /*0ff0*/  SEL R13, R13, RZ, P6 ;  /* 0x000000ff0d0d7207 */ /* 0x000fe40003000000 */
[----:B------:R-:W-:Y:S02]  /*1000*/  SEL R15, R15, RZ, P6 ;  /* 0x000000ff0f0f7207 */ /* 0x000fe40003000000 */
[----:B------:R-:W-:Y:S02]  /*1010*/  SEL R14, R14, RZ, P6 ;  /* 0x000000ff0e0e7207 */ /* 0x000fe40003000000 */
[----:B---3--:R-:W-:-:S02]  /*1020*/  @P5 SEL R12, R16, RZ, P4 ;  /* 0x000000ff100c5207 */ /* 0x008fc40002000000 */
[----:B------:R-:W-:Y:S02]  /*1030*/  @P5 SEL R13, R17, RZ, P4 ;  /* 0x000000ff110d5207 */ /* 0x000fe40002000000 */
[----:B------:R-:W-:Y:S02]  /*1040*/  @P5 SEL R15, R19, RZ, P4 ;  /* 0x000000ff130f5207 */ /* 0x000fe40002000000 */
[----:B------:R-:W-:Y:S01]  /*1050*/  @P5 SEL R14, R18, RZ, P4 ;  /* 0x000000ff120e5207 */ /* 0x000fe20002000000 */
[----:B------:R-:W-:Y:S01]  /*1060*/  FADD R3, R12, -R3 ;  /* 0x800000030c037221 */ /* 0x000fe20000000000 */
[----:B------:R-:W-:Y:S01]  /*1070*/  FADD R11, R13, -R2 ;  /* 0x800000020d0b7221 */ /* 0x000fe20000000000 */
[----:B------:R-:W-:Y:S02]  /*1080*/  FADD R8, R15, -R8 ;  /* 0x800000080f087221 */ /* 0x000fe40000000000 */
[----:B------:R-:W-:Y:S01]  /*1090*/  FADD R7, R14, -R7 ;  /* 0x800000070e077221 */ /* 0x000fe20000000000 */
[----:B------:R-:W-:Y:S01]  /*10a0*/  FMUL R3, R10, R3 ;  /* 0x000000030a037220 */ /* 0x000fe20000400000 */
[----:B------:R-:W-:Y:S01]  /*10b0*/  FSETP.GEU.AND P4, PT, R40, RZ, PT ;  /* 0x000000ff2800720b */ /* 0x000fe20003f8e000 */
[----:B------:R-:W-:Y:S01]  /*10c0*/  FMUL R28, R28, R11 ;  /* 0x0000000b1c1c7220 */ /* 0x000fe20000400000 */
[----:B------:R-:W-:Y:S01]  /*10d0*/  FSETP.GEU.AND P5, PT, R39, RZ, PT ;  /* 0x000000ff2700720b */ /* 0x000fe20003fae000 */
[----:B------:R-:W-:Y:S01]  /*10e0*/  FMUL R2, R45, R8 ;  /* 0x000000082d027220 */ /* 0x000fe20000400000 */
[----:B------:R-:W-:Y:S01]  /*10f0*/  FMUL R30, R30, R7 ;  /* 0x000000071e1e7220 */ /* 0x000fe20000400000 */
[----:B------:R-:W-:Y:S01]  /*1100*/  FFMA R3, R3, R9, R26 ;  /* 0x0000000903037223 */ /* 0x000fe2000000001a */
[----:B------:R-:W-:Y:S01]  /*1110*/  SEL R11, R24, RZ, P2 ;  /* 0x000000ff180b7207 */ /* 0x000fe20001000000 */
[----:B------:R-:W-:Y:S01]  /*1120*/  FFMA R6, R28, R6, R25 ;  /* 0x000000061c067223 */ /* 0x000fe20000000019 */
[----:B------:R-:W-:Y:S01]  /*1130*/  SEL R10, R41, RZ, P3 ;  /* 0x000000ff290a7207 */ /* 0x000fe20001800000 */
[----:B------:R-:W-:Y:S01]  /*1140*/  FFMA R2, R2, R4, R29 ;  /* 0x0000000402027223 */ /* 0x000fe2000000001d */
[----:B------:R-:W-:Y:S01]  /*1150*/  SEL R9, R40, RZ, P4 ;  /* 0x000000ff28097207 */ /* 0x000fe20002000000 */
[----:B------:R-:W-:Y:S01]  /*1160*/  FFMA R0, R30, R0, R27 ;  /* 0x000000001e007223 */ /* 0x000fe2000000001b */
[----:B------:R-:W-:Y:S01]  /*1170*/  SEL R8, R39, RZ, P5 ;  /* 0x000000ff27087207 */ /* 0x000fe20002800000 */
[----:B------:R0:W-:Y:S01]  /*1180*/  @!P0 STG.E.128 desc[UR4][R34.64+0x800], R12 ;  /* 0x0008000c22008986 */ /* 0x0001e2000c101d04 */
[----:B------:R-:W-:-:S02]  /*1190*/  FSETP.GEU.AND P3, PT, R6, RZ, PT ;  /* 0x000000ff0600720b */ /* 0x000fc40003f6e000 */
[----:B------:R-:W-:Y:S01]  /*11a0*/  FSETP.GEU.AND P2, PT, R0, RZ, PT ;  /* 0x000000ff0000720b */ /* 0x000fe20003f4e000 */
[----:B------:R0:W-:Y:S01]  /*11b0*/  @!P1 STG.E.128 desc[UR4][R32.64], R8 ;  /* 0x0000000820009986 */ /* 0x0001e2000c101d04 */
[C---:B------:R-:W-:Y:S02]  /*11c0*/  FSETP.GEU.AND P1, PT, R2.reuse, RZ, PT ;  /* 0x000000ff0200720b */ /* 0x040fe40003f2e000 */
[----:B------:R-:W-:Y:S02]  /*11d0*/  FSETP.GEU.AND P4, PT, R3, RZ, PT ;  /* 0x000000ff0300720b */ /* 0x000fe40003f8e000 */
[----:B------:R-:W-:Y:S02]  /*11e0*/  SEL R19, R2, RZ, P1 ;  /* 0x000000ff02137207 */ /* 0x000fe40000800000 */
[----:B------:R-:W-:Y:S02]  /*11f0*/  SEL R18, R0, RZ, P2 ;  /* 0x000000ff00127207 */ /* 0x000fe40001000000 */
[----:B------:R-:W-:-:S02]  /*1200*/  SEL R17, R6, RZ, P3 ;  /* 0x000000ff06117207 */ /* 0x000fc40001800000 */
[----:B------:R-:W-:Y:S01]  /*1210*/  SEL R16, R3, RZ, P4 ;  /* 0x000000ff03107207 */ /* 0x000fe20002000000 */
[----:B0-----:R-:W-:Y:S06]  /*1220*/  @P0 EXIT ;  /* 0x000000000000094d */ /* 0x001fec0003800000 */
[----:B------:R-:W-:Y:S01]  /*1230*/  STG.E.128 desc[UR4][R32.64+0x800], R16 ;  /* 0x0008001020007986 */ /* 0x000fe2000c101d04 */
[----:B------:R-:W-:Y:S05]  /*1240*/  EXIT ;  /* 0x000000000000794d */ /* 0x000fea0003800000 */
.L_x_0:
[----:B------:R-:W-:-:S00]  /*1250*/  BRA `(.L_x_0) ;  /* 0xfffffffc00fc7947 */ /* 0x000fc0000383ffff */
[----:B------:R-:W-:-:S00]  /*1260*/  NOP ;  /* 0x0000000000007918 */ /* 0x000fc00000000000 */
        /* <DEDUP_REMOVED lines=9> */
.L_x_1:


//--------------------- .nv.global.init           --------------------------
	.section	.nv.global.init,"aw",@progbits
.nv.global.init:
	.type		_$_str,@object
	.size		_$_str,(_$_str_$_2 - _$_str)
_$_str:
        /*0000*/ 	.byte	0x5f, 0x5f, 0x43, 0x55, 0x44, 0x41, 0x5f, 0x46, 0x54, 0x5a, 0x00
	.type		_$_str_$_2,@object
	.size		_$_str_$_2,(.L_1 - _$_str_$_2)
_$_str_$_2:
        /*000b*/ 	.byte	0x5f, 0x5f, 0x43, 0x55, 0x44, 0x41, 0x5f, 0x50, 0x52, 0x45, 0x43, 0x5f, 0x53, 0x51, 0x52, 0x54
        /*001b*/ 	.byte	0x00
.L_1:


//--------------------- .nv.constant0.triton_poi_fused__native_batch_norm_legit_no_training_cat_relu_58 --------------------------
	.section	.nv.constant0.triton_poi_fused__native_batch_norm_legit_no_training_cat_relu_58,"a",@progbits
	.sectionflags	@""
	.align	4
.nv.constant0.triton_poi_fused__native_batch_norm_legit_no_training_cat_relu_58:
	.zero		596
